//
// Generated by NVIDIA NVVM Compiler
//
// Compiler Build ID: CL-36424714
// Cuda compilation tools, release 13.0, V13.0.88
// Based on NVVM 20.0.0
//

.version 9.0
.target sm_100
.address_size 64

	// .globl	_Z11recomputeKVPfPKiii

.visible .entry _Z11recomputeKVPfPKiii(
	.param .u64 .ptr .align 1 _Z11recomputeKVPfPKiii_param_0,
	.param .u64 .ptr .align 1 _Z11recomputeKVPfPKiii_param_1,
	.param .u32 _Z11recomputeKVPfPKiii_param_2,
	.param .u32 _Z11recomputeKVPfPKiii_param_3
)
{
	.reg .pred 	%p<13>;
	.reg .b32 	%r<39>;
	.reg .b32 	%f<59>;
	.reg .b64 	%rd<16>;

	ld.param.u64 	%rd4, [_Z11recomputeKVPfPKiii_param_0];
	ld.param.u64 	%rd3, [_Z11recomputeKVPfPKiii_param_1];
	ld.param.u32 	%r24, [_Z11recomputeKVPfPKiii_param_2];
	ld.param.u32 	%r23, [_Z11recomputeKVPfPKiii_param_3];
	cvta.to.global.u64 	%rd1, %rd4;
	mov.u32 	%r25, %ctaid.x;
	mov.u32 	%r26, %ntid.x;
	mov.u32 	%r27, %tid.x;
	mad.lo.s32 	%r1, %r25, %r26, %r27;
	setp.ge.s32 	%p1, %r1, %r24;
	@%p1 bra 	$L__BB0_14;
	cvta.to.global.u64 	%rd5, %rd3;
	mul.wide.s32 	%rd6, %r1, 4;
	add.s64 	%rd7, %rd5, %rd6;
	ld.global.u32 	%r28, [%rd7];
	setp.eq.s32 	%p2, %r28, 0;
	setp.lt.s32 	%p3, %r23, 1;
	or.pred  	%p4, %p2, %p3;
	@%p4 bra 	$L__BB0_14;
	mul.lo.s32 	%r2, %r23, %r1;
	and.b32  	%r3, %r23, 15;
	setp.lt.u32 	%p5, %r23, 16;
	mov.b32 	%r35, 0;
	@%p5 bra 	$L__BB0_5;
	and.b32  	%r35, %r23, 2147483632;
	neg.s32 	%r33, %r35;
	add.s64 	%rd2, %rd1, 32;
	mov.u32 	%r32, %r2;
$L__BB0_4:
	.pragma "nounroll";
	mul.wide.s32 	%rd8, %r32, 4;
	add.s64 	%rd9, %rd2, %rd8;
	ld.global.f32 	%f1, [%rd9+-32];
	add.f32 	%f2, %f1, 0f3F800000;
	st.global.f32 	[%rd9+-32], %f2;
	ld.global.f32 	%f3, [%rd9+-28];
	add.f32 	%f4, %f3, 0f3F800000;
	st.global.f32 	[%rd9+-28], %f4;
	ld.global.f32 	%f5, [%rd9+-24];
	add.f32 	%f6, %f5, 0f3F800000;
	st.global.f32 	[%rd9+-24], %f6;
	ld.global.f32 	%f7, [%rd9+-20];
	add.f32 	%f8, %f7, 0f3F800000;
	st.global.f32 	[%rd9+-20], %f8;
	ld.global.f32 	%f9, [%rd9+-16];
	add.f32 	%f10, %f9, 0f3F800000;
	st.global.f32 	[%rd9+-16], %f10;
	ld.global.f32 	%f11, [%rd9+-12];
	add.f32 	%f12, %f11, 0f3F800000;
	st.global.f32 	[%rd9+-12], %f12;
	ld.global.f32 	%f13, [%rd9+-8];
	add.f32 	%f14, %f13, 0f3F800000;
	st.global.f32 	[%rd9+-8], %f14;
	ld.global.f32 	%f15, [%rd9+-4];
	add.f32 	%f16, %f15, 0f3F800000;
	st.global.f32 	[%rd9+-4], %f16;
	ld.global.f32 	%f17, [%rd9];
	add.f32 	%f18, %f17, 0f3F800000;
	st.global.f32 	[%rd9], %f18;
	ld.global.f32 	%f19, [%rd9+4];
	add.f32 	%f20, %f19, 0f3F800000;
	st.global.f32 	[%rd9+4], %f20;
	ld.global.f32 	%f21, [%rd9+8];
	add.f32 	%f22, %f21, 0f3F800000;
	st.global.f32 	[%rd9+8], %f22;
	ld.global.f32 	%f23, [%rd9+12];
	add.f32 	%f24, %f23, 0f3F800000;
	st.global.f32 	[%rd9+12], %f24;
	ld.global.f32 	%f25, [%rd9+16];
	add.f32 	%f26, %f25, 0f3F800000;
	st.global.f32 	[%rd9+16], %f26;
	ld.global.f32 	%f27, [%rd9+20];
	add.f32 	%f28, %f27, 0f3F800000;
	st.global.f32 	[%rd9+20], %f28;
	ld.global.f32 	%f29, [%rd9+24];
	add.f32 	%f30, %f29, 0f3F800000;
	st.global.f32 	[%rd9+24], %f30;
	ld.global.f32 	%f31, [%rd9+28];
	add.f32 	%f32, %f31, 0f3F800000;
	st.global.f32 	[%rd9+28], %f32;
	add.s32 	%r33, %r33, 16;
	add.s32 	%r32, %r32, 16;
	setp.ne.s32 	%p6, %r33, 0;
	@%p6 bra 	$L__BB0_4;
$L__BB0_5:
	setp.eq.s32 	%p7, %r3, 0;
	@%p7 bra 	$L__BB0_14;
	and.b32  	%r11, %r23, 7;
	setp.lt.u32 	%p8, %r3, 8;
	@%p8 bra 	$L__BB0_8;
	add.s32 	%r30, %r35, %r2;
	mul.wide.s32 	%rd10, %r30, 4;
	add.s64 	%rd11, %rd1, %rd10;
	ld.global.f32 	%f33, [%rd11];
	add.f32 	%f34, %f33, 0f3F800000;
	st.global.f32 	[%rd11], %f34;
	ld.global.f32 	%f35, [%rd11+4];
	add.f32 	%f36, %f35, 0f3F800000;
	st.global.f32 	[%rd11+4], %f36;
	ld.global.f32 	%f37, [%rd11+8];
	add.f32 	%f38, %f37, 0f3F800000;
	st.global.f32 	[%rd11+8], %f38;
	ld.global.f32 	%f39, [%rd11+12];
	add.f32 	%f40, %f39, 0f3F800000;
	st.global.f32 	[%rd11+12], %f40;
	ld.global.f32 	%f41, [%rd11+16];
	add.f32 	%f42, %f41, 0f3F800000;
	st.global.f32 	[%rd11+16], %f42;
	ld.global.f32 	%f43, [%rd11+20];
	add.f32 	%f44, %f43, 0f3F800000;
	st.global.f32 	[%rd11+20], %f44;
	ld.global.f32 	%f45, [%rd11+24];
	add.f32 	%f46, %f45, 0f3F800000;
	st.global.f32 	[%rd11+24], %f46;
	ld.global.f32 	%f47, [%rd11+28];
	add.f32 	%f48, %f47, 0f3F800000;
	st.global.f32 	[%rd11+28], %f48;
	add.s32 	%r35, %r35, 8;
$L__BB0_8:
	setp.eq.s32 	%p9, %r11, 0;
	@%p9 bra 	$L__BB0_14;
	and.b32  	%r14, %r23, 3;
	setp.lt.u32 	%p10, %r11, 4;
	@%p10 bra 	$L__BB0_11;
	add.s32 	%r31, %r35, %r2;
	mul.wide.s32 	%rd12, %r31, 4;
	add.s64 	%rd13, %rd1, %rd12;
	ld.global.f32 	%f49, [%rd13];
	add.f32 	%f50, %f49, 0f3F800000;
	st.global.f32 	[%rd13], %f50;
	ld.global.f32 	%f51, [%rd13+4];
	add.f32 	%f52, %f51, 0f3F800000;
	st.global.f32 	[%rd13+4], %f52;
	ld.global.f32 	%f53, [%rd13+8];
	add.f32 	%f54, %f53, 0f3F800000;
	st.global.f32 	[%rd13+8], %f54;
	ld.global.f32 	%f55, [%rd13+12];
	add.f32 	%f56, %f55, 0f3F800000;
	st.global.f32 	[%rd13+12], %f56;
	add.s32 	%r35, %r35, 4;
$L__BB0_11:
	setp.eq.s32 	%p11, %r14, 0;
	@%p11 bra 	$L__BB0_14;
	add.s32 	%r38, %r35, %r2;
	neg.s32 	%r37, %r14;
$L__BB0_13:
	.pragma "nounroll";
	mul.wide.s32 	%rd14, %r38, 4;
	add.s64 	%rd15, %rd1, %rd14;
	ld.global.f32 	%f57, [%rd15];
	add.f32 	%f58, %f57, 0f3F800000;
	st.global.f32 	[%rd15], %f58;
	add.s32 	%r38, %r38, 1;
	add.s32 	%r37, %r37, 1;
	setp.ne.s32 	%p12, %r37, 0;
	@%p12 bra 	$L__BB0_13;
$L__BB0_14:
	ret;

}


// ===== COMPILED SASS (sm_100) =====

	.target	sm_100

	.elftype	@"ET_EXEC"


//--------------------- .note.nv.tkinfo           --------------------------
	.section	.note.nv.tkinfo,"",@"SHT_NOTE"
	.sectionflags	@"SHF_NOTE_NV_TKINFO"
	.tkinfo
        /*0018*/ 	.word	0x00000002
        /*0030*/ 	.string	""
        /*0030*/ 	.string	"ptxas"
        /*0030*/ 	.string	"Cuda compilation tools, release 13.0, V13.0.88"
        /*0030*/ 	.string	"Build cuda_13.0.r13.0/compiler.36424714_0"
        /*0030*/ 	.string	"-arch sm_100 -m 64 "



//--------------------- .note.nv.cuinfo           --------------------------
	.section	.note.nv.cuinfo,"",@"SHT_NOTE"
	.sectionflags	@"SHF_NOTE_NV_CUINFO"
        /*0018*/ 	.short	0x0002
        /*001a*/ 	.short	0x0064
        /*001c*/ 	.short	0x0082
	.zero		2


//--------------------- .nv.info                  --------------------------
	.section	.nv.info,"",@"SHT_CUDA_INFO"
	.align	4


	//----- nvinfo : EIATTR_REGCOUNT
	.align		4
        /*0000*/ 	.byte	0x04, 0x2f
        /*0002*/ 	.short	(.L_1 - .L_0)
	.align		4
.L_0:
        /*0004*/ 	.word	index@(_Z11recomputeKVPfPKiii)
        /*0008*/ 	.word	0x00000020


	//----- nvinfo : EIATTR_FRAME_SIZE
	.align		4
.L_1:
        /*000c*/ 	.byte	0x04, 0x11
        /*000e*/ 	.short	(.L_3 - .L_2)
	.align		4
.L_2:
        /*0010*/ 	.word	index@(_Z11recomputeKVPfPKiii)
        /*0014*/ 	.word	0x00000000


	//----- nvinfo : EIATTR_MIN_STACK_SIZE
	.align		4
.L_3:
        /*0018*/ 	.byte	0x04, 0x12
        /*001a*/ 	.short	(.L_5 - .L_4)
	.align		4
.L_4:
        /*001c*/ 	.word	index@(_Z11recomputeKVPfPKiii)
        /*0020*/ 	.word	0x00000000
.L_5:


//--------------------- .nv.compat                --------------------------
	.section	.nv.compat,"",@"SHT_CUDA_COMPAT_INFO"
	.align	4
        /*0000*/ 	.byte	0x02, 0x09, 0x00, 0x00, 0x02, 0x02, 0x01, 0x00, 0x02, 0x05, 0x05, 0x00, 0x03, 0x07, 0x01, 0x01
        /*0010*/ 	.byte	0x02, 0x03, 0x00, 0x00, 0x02, 0x06, 0x01, 0x00, 0x04, 0x0b, 0x08, 0x00, 0x09, 0x00, 0x00, 0x00
        /*0020*/ 	.byte	0x00, 0x00, 0x00, 0x00


//--------------------- .nv.info._Z11recomputeKVPfPKiii --------------------------
	.section	.nv.info._Z11recomputeKVPfPKiii,"",@"SHT_CUDA_INFO"
	.sectionflags	@""
	.align	4


	//----- nvinfo : EIATTR_CUDA_API_VERSION
	.align		4
        /*0000*/ 	.byte	0x04, 0x37
        /*0002*/ 	.short	(.L_7 - .L_6)
.L_6:
        /*0004*/ 	.word	0x00000082


	//----- nvinfo : EIATTR_KPARAM_INFO
	.align		4
.L_7:
        /*0008*/ 	.byte	0x04, 0x17
        /*000a*/ 	.short	(.L_9 - .L_8)
.L_8:
        /*000c*/ 	.word	0x00000000
        /*0010*/ 	.short	0x0003
        /*0012*/ 	.short	0x0014
        /*0014*/ 	.byte	0x00, 0xf0, 0x11, 0x00


	//----- nvinfo : EIATTR_KPARAM_INFO
	.align		4
.L_9:
        /*0018*/ 	.byte	0x04, 0x17
        /*001a*/ 	.short	(.L_11 - .L_10)
.L_10:
        /*001c*/ 	.word	0x00000000
        /*0020*/ 	.short	0x0002
        /*0022*/ 	.short	0x0010
        /*0024*/ 	.byte	0x00, 0xf0, 0x11, 0x00


	//----- nvinfo : EIATTR_KPARAM_INFO
	.align		4
.L_11:
        /*0028*/ 	.byte	0x04, 0x17
        /*002a*/ 	.short	(.L_13 - .L_12)
.L_12:
        /*002c*/ 	.word	0x00000000
        /*0030*/ 	.short	0x0001
        /*0032*/ 	.short	0x0008
        /*0034*/ 	.byte	0x00, 0xf5, 0x21, 0x00


	//----- nvinfo : EIATTR_KPARAM_INFO
	.align		4
.L_13:
        /*0038*/ 	.byte	0x04, 0x17
        /*003a*/ 	.short	(.L_15 - .L_14)
.L_14:
        /*003c*/ 	.word	0x00000000
        /*0040*/ 	.short	0x0000
        /*0042*/ 	.short	0x0000
        /*0044*/ 	.byte	0x00, 0xf5, 0x21, 0x00


	//----- nvinfo : EIATTR_SPARSE_MMA_MASK
	.align		4
.L_15:
        /*0048*/ 	.byte	0x03, 0x50
        /*004a*/ 	.short	0x0000


	//----- nvinfo : EIATTR_MAXREG_COUNT
	.align		4
        /*004c*/ 	.byte	0x03, 0x1b
        /*004e*/ 	.short	0x00ff


	//----- nvinfo : EIATTR_MERCURY_ISA_VERSION
	.align		4
        /*0050*/ 	.byte	0x03, 0x5f
        /*0052*/ 	.short	0x0101


	//----- nvinfo : EIATTR_VRC_CTA_INIT_COUNT
	.align		4
        /*0054*/ 	.byte	0x02, 0x4a
	.zero		1
	.zero		1


	//----- nvinfo : EIATTR_EXIT_INSTR_OFFSETS
	.align		4
        /*0058*/ 	.byte	0x04, 0x1c
        /*005a*/ 	.short	(.L_17 - .L_16)


	//   ....[0]....
.L_16:
        /*005c*/ 	.word	0x00000070


	//   ....[1]....
        /*0060*/ 	.word	0x000000f0


	//   ....[2]....
        /*0064*/ 	.word	0x00000530


	//   ....[3]....
        /*0068*/ 	.word	0x00000740


	//   ....[4]....
        /*006c*/ 	.word	0x00000890


	//   ....[5]....
        /*0070*/ 	.word	0x00000950


	//----- nvinfo : EIATTR_CBANK_PARAM_SIZE
	.align		4
.L_17:
        /*0074*/ 	.byte	0x03, 0x19
        /*0076*/ 	.short	0x0018


	//----- nvinfo : EIATTR_PARAM_CBANK
	.align		4
        /*0078*/ 	.byte	0x04, 0x0a
        /*007a*/ 	.short	(.L_19 - .L_18)
	.align		4
.L_18:
        /*007c*/ 	.word	index@(.nv.constant0._Z11recomputeKVPfPKiii)
        /*0080*/ 	.short	0x0380
        /*0082*/ 	.short	0x0018


	//----- nvinfo : EIATTR_SW_WAR
	.align		4
.L_19:
        /*0084*/ 	.byte	0x04, 0x36
        /*0086*/ 	.short	(.L_21 - .L_20)
.L_20:
        /*0088*/ 	.word	0x00000008
.L_21:


//--------------------- .nv.callgraph             --------------------------
	.section	.nv.callgraph,"",@"SHT_CUDA_CALLGRAPH"
	.align	4
	.sectionentsize	8
	.align		4
        /*0000*/ 	.word	0x00000000
	.align		4
        /*0004*/ 	.word	0xffffffff
	.align		4
        /*0008*/ 	.word	0x00000000
	.align		4
        /*000c*/ 	.word	0xfffffffe
	.align		4
        /*0010*/ 	.word	0x00000000
	.align		4
        /*0014*/ 	.word	0xfffffffd
	.align		4
        /*0018*/ 	.word	0x00000000
	.align		4
        /*001c*/ 	.word	0xfffffffc


//--------------------- .text._Z11recomputeKVPfPKiii --------------------------
	.section	.text._Z11recomputeKVPfPKiii,"ax",@progbits
	.align	128
        .global         _Z11recomputeKVPfPKiii
        .type           _Z11recomputeKVPfPKiii,@function
        .size           _Z11recomputeKVPfPKiii,(.L_x_6 - _Z11recomputeKVPfPKiii)
        .other          _Z11recomputeKVPfPKiii,@"STO_CUDA_ENTRY STV_DEFAULT"
_Z11recomputeKVPfPKiii:
.text._Z11recomputeKVPfPKiii:
[----:B------:R-:W-:Y:S01]  /*0000*/  LDC R1, c[0x0][0x37c] ;  /* 0x0000df00ff017b82 */ /* 0x000fe20000000800 */
[----:B------:R-:W0:Y:S07]  /*0010*/  S2R R0, SR_TID.X ;  /* 0x0000000000007919 */ /* 0x000e2e0000002100 */
[----:B------:R-:W0:Y:S01]  /*0020*/  S2UR UR4, SR_CTAID.X ;  /* 0x00000000000479c3 */ /* 0x000e220000002500 */
[----:B------:R-:W1:Y:S07]  /*0030*/  LDCU UR5, c[0x0][0x390] ;  /* 0x00007200ff0577ac */ /* 0x000e6e0008000800 */
[----:B------:R-:W0:Y:S02]  /*0040*/  LDC R5, c[0x0][0x360] ;  /* 0x0000d800ff057b82 */ /* 0x000e240000000800 */
[----:B0-----:R-:W-:-:S05]  /*0050*/  IMAD R5, R5, UR4, R0 ;  /* 0x0000000405057c24 */ /* 0x001fca000f8e0200 */
[----:B-1----:R-:W-:-:S13]  /*0060*/  ISETP.GE.AND P0, PT, R5, UR5, PT ;  /* 0x0000000505007c0c */ /* 0x002fda000bf06270 */
[----:B------:R-:W-:Y:S05]  /*0070*/  @P0 EXIT ;  /* 0x000000000000094d */ /* 0x000fea0003800000 */
[----:B------:R-:W0:Y:S01]  /*0080*/  LDC.64 R2, c[0x0][0x388] ;  /* 0x0000e200ff027b82 */ /* 0x000e220000000a00 */
[----:B------:R-:W1:Y:S07]  /*0090*/  LDCU.64 UR6, c[0x0][0x358] ;  /* 0x00006b00ff0677ac */ /* 0x000e6e0008000a00 */
[----:B------:R-:W2:Y:S01]  /*00a0*/  LDC R4, c[0x0][0x394] ;  /* 0x0000e500ff047b82 */ /* 0x000ea20000000800 */
[----:B0-----:R-:W-:-:S06]  /*00b0*/  IMAD.WIDE R2, R5, 0x4, R2 ;  /* 0x0000000405027825 */ /* 0x001fcc00078e0202 */
[----:B-1----:R-:W3:Y:S01]  /*00c0*/  LDG.E R2, desc[UR6][R2.64] ;  /* 0x0000000602027981 */ /* 0x002ee2000c1e1900 */
[----:B--2---:R-:W-:-:S04]  /*00d0*/  ISETP.GE.AND P0, PT, R4, 0x1, PT ;  /* 0x000000010400780c */ /* 0x004fc80003f06270 */
[----:B---3--:R-:W-:-:S13]  /*00e0*/  ISETP.EQ.OR P0, PT, R2, RZ, !P0 ;  /* 0x000000ff0200720c */ /* 0x008fda0004702670 */
[----:B------:R-:W-:Y:S05]  /*00f0*/  @P0 EXIT ;  /* 0x000000000000094d */ /* 0x000fea0003800000 */
[C---:B------:R-:W-:Y:S01]  /*0100*/  ISETP.GE.U32.AND P1, PT, R4.reuse, 0x10, PT ;  /* 0x000000100400780c */ /* 0x040fe20003f26070 */
[----:B------:R-:W-:Y:S01]  /*0110*/  IMAD R0, R5, R4, RZ ;  /* 0x0000000405007224 */ /* 0x000fe200078e02ff */
[----:B------:R-:W-:Y:S01]  /*0120*/  LOP3.LUT R26, R4, 0xf, RZ, 0xc0, !PT ;  /* 0x0000000f041a7812 */ /* 0x000fe200078ec0ff */
[----:B------:R-:W-:-:S03]  /*0130*/  HFMA2 R5, -RZ, RZ, 0, 0 ;  /* 0x00000000ff057431 */ /* 0x000fc600000001ff */
[----:B------:R-:W-:-:S07]  /*0140*/  ISETP.NE.AND P0, PT, R26, RZ, PT ;  /* 0x000000ff1a00720c */ /* 0x000fce0003f05270 */
[----:B------:R-:W-:Y:S06]  /*0150*/  @!P1 BRA `(.L_x_0) ;  /* 0x0000000000f49947 */ /* 0x000fec0003800000 */
[----:B------:R-:W0:Y:S01]  /*0160*/  LDCU.64 UR4, c[0x0][0x380] ;  /* 0x00007000ff0477ac */ /* 0x000e220008000a00 */
[----:B------:R-:W-:Y:S02]  /*0170*/  LOP3.LUT R5, R4, 0x7ffffff0, RZ, 0xc0, !PT ;  /* 0x7ffffff004057812 */ /* 0x000fe400078ec0ff */
[----:B------:R-:W-:Y:S02]  /*0180*/  MOV R6, R0 ;  /* 0x0000000000067202 */ /* 0x000fe40000000f00 */
[----:B------:R-:W-:Y:S01]  /*0190*/  IADD3 R7, PT, PT, -R5, RZ, RZ ;  /* 0x000000ff05077210 */ /* 0x000fe20007ffe1ff */
[----:B0-----:R-:W-:-:S04]  /*01a0*/  UIADD3 UR4, UP0, UPT, UR4, 0x20, URZ ;  /* 0x0000002004047890 */ /* 0x001fc8000ff1e0ff */
[----:B------:R-:W-:-:S12]  /*01b0*/  UIADD3.X UR5, UPT, UPT, URZ, UR5, URZ, UP0, !UPT ;  /* 0x00000005ff057290 */ /* 0x000fd800087fe4ff */
.L_x_1:
[----:B----4-:R-:W-:Y:S02]  /*01c0*/  MOV R2, UR4 ;  /* 0x0000000400027c02 */ /* 0x010fe40008000f00 */
[----:B------:R-:W-:-:S03]  /*01d0*/  MOV R3, UR5 ;  /* 0x0000000500037c02 */ /* 0x000fc60008000f00 */
[----:B------:R-:W-:-:S05]  /*01e0*/  IMAD.WIDE R2, R6, 0x4, R2 ;  /* 0x0000000406027825 */ /* 0x000fca00078e0202 */
[----:B------:R-:W2:Y:S04]  /*01f0*/  LDG.E R18, desc[UR6][R2.64+-0x20] ;  /* 0xffffe00602127981 */ /* 0x000ea8000c1e1900 */
[----:B------:R-:W3:Y:S04]  /*0200*/  LDG.E R20, desc[UR6][R2.64+-0x1c] ;  /* 0xffffe40602147981 */ /* 0x000ee8000c1e1900 */
[----:B------:R-:W4:Y:S04]  /*0210*/  LDG.E R22, desc[UR6][R2.64+-0x18] ;  /* 0xffffe80602167981 */ /* 0x000f28000c1e1900 */
[----:B------:R-:W5:Y:S04]  /*0220*/  LDG.E R24, desc[UR6][R2.64+-0x14] ;  /* 0xffffec0602187981 */ /* 0x000f68000c1e1900 */
        /* <DEDUP_REMOVED lines=11> */
[----:B------:R-:W5:Y:S01]  /*02e0*/  LDG.E R9, desc[UR6][R2.64+0x1c] ;  /* 0x00001c0602097981 */ /* 0x000f62000c1e1900 */
[----:B------:R-:W-:-:S02]  /*02f0*/  IADD3 R7, PT, PT, R7, 0x10, RZ ;  /* 0x0000001007077810 */ /* 0x000fc40007ffe0ff */
[----:B------:R-:W-:Y:S02]  /*0300*/  IADD3 R6, PT, PT, R6, 0x10, RZ ;  /* 0x0000001006067810 */ /* 0x000fe40007ffe0ff */
[----:B------:R-:W-:Y:S01]  /*0310*/  ISETP.NE.AND P1, PT, R7, RZ, PT ;  /* 0x000000ff0700720c */ /* 0x000fe20003f25270 */
[----:B--2---:R-:W-:Y:S01]  /*0320*/  FADD R19, R18, 1 ;  /* 0x3f80000012137421 */ /* 0x004fe20000000000 */
[----:B---3--:R-:W-:-:S04]  /*0330*/  FADD R21, R20, 1 ;  /* 0x3f80000014157421 */ /* 0x008fc80000000000 */
[----:B------:R0:W-:Y:S01]  /*0340*/  STG.E desc[UR6][R2.64+-0x20], R19 ;  /* 0xffffe01302007986 */ /* 0x0001e2000c101906 */
[----:B----4-:R-:W-:-:S03]  /*0350*/  FADD R23, R22, 1 ;  /* 0x3f80000016177421 */ /* 0x010fc60000000000 */
[----:B------:R1:W-:Y:S01]  /*0360*/  STG.E desc[UR6][R2.64+-0x1c], R21 ;  /* 0xffffe41502007986 */ /* 0x0003e2000c101906 */
[----:B-----5:R-:W-:-:S03]  /*0370*/  FADD R25, R24, 1 ;  /* 0x3f80000018197421 */ /* 0x020fc60000000000 */
[----:B------:R2:W-:Y:S01]  /*0380*/  STG.E desc[UR6][R2.64+-0x18], R23 ;  /* 0xffffe81702007986 */ /* 0x0005e2000c101906 */
[----:B------:R-:W-:-:S03]  /*0390*/  FADD R27, R27, 1 ;  /* 0x3f8000001b1b7421 */ /* 0x000fc60000000000 */
[----:B------:R3:W-:Y:S01]  /*03a0*/  STG.E desc[UR6][R2.64+-0x14], R25 ;  /* 0xffffec1902007986 */ /* 0x0007e2000c101906 */
[----:B------:R-:W-:-:S03]  /*03b0*/  FADD R29, R28, 1 ;  /* 0x3f8000001c1d7421 */ /* 0x000fc60000000000 */
[----:B------:R4:W-:Y:S01]  /*03c0*/  STG.E desc[UR6][R2.64+-0x10], R27 ;  /* 0xfffff01b02007986 */ /* 0x0009e2000c101906 */
[----:B------:R-:W-:-:S03]  /*03d0*/  FADD R17, R17, 1 ;  /* 0x3f80000011117421 */ /* 0x000fc60000000000 */
[----:B------:R4:W-:Y:S01]  /*03e0*/  STG.E desc[UR6][R2.64+-0xc], R29 ;  /* 0xfffff41d02007986 */ /* 0x0009e2000c101906 */
[----:B------:R-:W-:-:S03]  /*03f0*/  FADD R13, R13, 1 ;  /* 0x3f8000000d0d7421 */ /* 0x000fc60000000000 */
[----:B------:R4:W-:Y:S01]  /*0400*/  STG.E desc[UR6][R2.64+-0x8], R17 ;  /* 0xfffff81102007986 */ /* 0x0009e2000c101906 */
[----:B0-----:R-:W-:-:S03]  /*0410*/  FADD R19, R16, 1 ;  /* 0x3f80000010137421 */ /* 0x001fc60000000000 */
[----:B------:R4:W-:Y:S01]  /*0420*/  STG.E desc[UR6][R2.64+-0x4], R13 ;  /* 0xfffffc0d02007986 */ /* 0x0009e2000c101906 */
[----:B------:R-:W-:-:S03]  /*0430*/  FADD R15, R15, 1 ;  /* 0x3f8000000f0f7421 */ /* 0x000fc60000000000 */
[----:B------:R4:W-:Y:S01]  /*0440*/  STG.E desc[UR6][R2.64], R19 ;  /* 0x0000001302007986 */ /* 0x0009e2000c101906 */
[----:B------:R-:W-:-:S03]  /*0450*/  FADD R14, R14, 1 ;  /* 0x3f8000000e0e7421 */ /* 0x000fc60000000000 */
[----:B------:R4:W-:Y:S01]  /*0460*/  STG.E desc[UR6][R2.64+0x4], R15 ;  /* 0x0000040f02007986 */ /* 0x0009e2000c101906 */
[----:B-1----:R-:W-:-:S03]  /*0470*/  FADD R21, R12, 1 ;  /* 0x3f8000000c157421 */ /* 0x002fc60000000000 */
[----:B------:R4:W-:Y:S01]  /*0480*/  STG.E desc[UR6][R2.64+0x8], R14 ;  /* 0x0000080e02007986 */ /* 0x0009e2000c101906 */
[----:B--2---:R-:W-:-:S03]  /*0490*/  FADD R23, R8, 1 ;  /* 0x3f80000008177421 */ /* 0x004fc60000000000 */
[----:B------:R4:W-:Y:S01]  /*04a0*/  STG.E desc[UR6][R2.64+0xc], R21 ;  /* 0x00000c1502007986 */ /* 0x0009e2000c101906 */
[----:B------:R-:W-:-:S03]  /*04b0*/  FADD R11, R11, 1 ;  /* 0x3f8000000b0b7421 */ /* 0x000fc60000000000 */
[----:B------:R4:W-:Y:S01]  /*04c0*/  STG.E desc[UR6][R2.64+0x10], R23 ;  /* 0x0000101702007986 */ /* 0x0009e2000c101906 */
[----:B---3--:R-:W-:-:S03]  /*04d0*/  FADD R25, R10, 1 ;  /* 0x3f8000000a197421 */ /* 0x008fc60000000000 */
[----:B------:R4:W-:Y:S01]  /*04e0*/  STG.E desc[UR6][R2.64+0x14], R11 ;  /* 0x0000140b02007986 */ /* 0x0009e2000c101906 */
[----:B------:R-:W-:-:S03]  /*04f0*/  FADD R9, R9, 1 ;  /* 0x3f80000009097421 */ /* 0x000fc60000000000 */
[----:B------:R4:W-:Y:S04]  /*0500*/  STG.E desc[UR6][R2.64+0x18], R25 ;  /* 0x0000181902007986 */ /* 0x0009e8000c101906 */
[----:B------:R4:W-:Y:S01]  /*0510*/  STG.E desc[UR6][R2.64+0x1c], R9 ;  /* 0x00001c0902007986 */ /* 0x0009e2000c101906 */
[----:B------:R-:W-:Y:S05]  /*0520*/  @P1 BRA `(.L_x_1) ;  /* 0xfffffffc00241947 */ /* 0x000fea000383ffff */
.L_x_0:
[----:B------:R-:W-:Y:S05]  /*0530*/  @!P0 EXIT ;  /* 0x000000000000894d */ /* 0x000fea0003800000 */
[----:B------:R-:W-:Y:S02]  /*0540*/  ISETP.GE.U32.AND P0, PT, R26, 0x8, PT ;  /* 0x000000081a00780c */ /* 0x000fe40003f06070 */
[----:B------:R-:W-:-:S04]  /*0550*/  LOP3.LUT R22, R4, 0x7, RZ, 0xc0, !PT ;  /* 0x0000000704167812 */ /* 0x000fc800078ec0ff */
[----:B------:R-:W-:-:S07]  /*0560*/  ISETP.NE.AND P1, PT, R22, RZ, PT ;  /* 0x000000ff1600720c */ /* 0x000fce0003f25270 */
[----:B------:R-:W-:Y:S06]  /*0570*/  @!P0 BRA `(.L_x_2) ;  /* 0x0000000000708947 */ /* 0x000fec0003800000 */
[----:B----4-:R-:W0:Y:S01]  /*0580*/  LDC.64 R2, c[0x0][0x380] ;  /* 0x0000e000ff027b82 */ /* 0x010e220000000a00 */
[----:B------:R-:W-:-:S05]  /*0590*/  IADD3 R7, PT, PT, R0, R5, RZ ;  /* 0x0000000500077210 */ /* 0x000fca0007ffe0ff */
[----:B0-----:R-:W-:-:S05]  /*05a0*/  IMAD.WIDE R2, R7, 0x4, R2 ;  /* 0x0000000407027825 */ /* 0x001fca00078e0202 */
[----:B------:R-:W2:Y:S04]  /*05b0*/  LDG.E R6, desc[UR6][R2.64] ;  /* 0x0000000602067981 */ /* 0x000ea8000c1e1900 */
[----:B------:R-:W3:Y:S04]  /*05c0*/  LDG.E R8, desc[UR6][R2.64+0x4] ;  /* 0x0000040602087981 */ /* 0x000ee8000c1e1900 */
[----:B------:R-:W4:Y:S04]  /*05d0*/  LDG.E R10, desc[UR6][R2.64+0x8] ;  /* 0x00000806020a7981 */ /* 0x000f28000c1e1900 */
[----:B------:R-:W5:Y:S04]  /*05e0*/  LDG.E R12, desc[UR6][R2.64+0xc] ;  /* 0x00000c06020c7981 */ /* 0x000f68000c1e1900 */
[----:B------:R-:W5:Y:S04]  /*05f0*/  LDG.E R14, desc[UR6][R2.64+0x10] ;  /* 0x00001006020e7981 */ /* 0x000f68000c1e1900 */
[----:B------:R-:W5:Y:S04]  /*0600*/  LDG.E R16, desc[UR6][R2.64+0x14] ;  /* 0x0000140602107981 */ /* 0x000f68000c1e1900 */
[----:B------:R-:W5:Y:S04]  /*0610*/  LDG.E R18, desc[UR6][R2.64+0x18] ;  /* 0x0000180602127981 */ /* 0x000f68000c1e1900 */
[----:B------:R-:W5:Y:S01]  /*0620*/  LDG.E R20, desc[UR6][R2.64+0x1c] ;  /* 0x00001c0602147981 */ /* 0x000f62000c1e1900 */
[----:B------:R-:W-:Y:S01]  /*0630*/  IADD3 R5, PT, PT, R5, 0x8, RZ ;  /* 0x0000000805057810 */ /* 0x000fe20007ffe0ff */
        /* <DEDUP_REMOVED lines=14> */
[----:B------:R0:W-:Y:S04]  /*0720*/  STG.E desc[UR6][R2.64+0x18], R19 ;  /* 0x0000181302007986 */ /* 0x0001e8000c101906 */
[----:B------:R0:W-:Y:S02]  /*0730*/  STG.E desc[UR6][R2.64+0x1c], R21 ;  /* 0x00001c1502007986 */ /* 0x0001e4000c101906 */
.L_x_2:
[----:B------:R-:W-:Y:S05]  /*0740*/  @!P1 EXIT ;  /* 0x000000000000994d */ /* 0x000fea0003800000 */
[----:B------:R-:W-:Y:S02]  /*0750*/  ISETP.GE.U32.AND P0, PT, R22, 0x4, PT ;  /* 0x000000041600780c */ /* 0x000fe40003f06070 */
[----:B------:R-:W-:-:S04]  /*0760*/  LOP3.LUT R4, R4, 0x3, RZ, 0xc0, !PT ;  /* 0x0000000304047812 */ /* 0x000fc800078ec0ff */
[----:B------:R-:W-:-:S07]  /*0770*/  ISETP.NE.AND P1, PT, R4, RZ, PT ;  /* 0x000000ff0400720c */ /* 0x000fce0003f25270 */
[----:B------:R-:W-:Y:S06]  /*0780*/  @!P0 BRA `(.L_x_3) ;  /* 0x0000000000408947 */ /* 0x000fec0003800000 */
[----:B0---4-:R-:W0:Y:S01]  /*0790*/  LDC.64 R2, c[0x0][0x380] ;  /* 0x0000e000ff027b82 */ /* 0x011e220000000a00 */
[----:B------:R-:W-:-:S05]  /*07a0*/  IADD3 R7, PT, PT, R0, R5, RZ ;  /* 0x0000000500077210 */ /* 0x000fca0007ffe0ff */
[----:B0-----:R-:W-:-:S05]  /*07b0*/  IMAD.WIDE R2, R7, 0x4, R2 ;  /* 0x0000000407027825 */ /* 0x001fca00078e0202 */
[----:B------:R-:W2:Y:S04]  /*07c0*/  LDG.E R6, desc[UR6][R2.64] ;  /* 0x0000000602067981 */ /* 0x000ea8000c1e1900 */
[----:B------:R-:W3:Y:S04]  /*07d0*/  LDG.E R8, desc[UR6][R2.64+0x4] ;  /* 0x0000040602087981 */ /* 0x000ee8000c1e1900 */
[----:B------:R-:W4:Y:S04]  /*07e0*/  LDG.E R10, desc[UR6][R2.64+0x8] ;  /* 0x00000806020a7981 */ /* 0x000f28000c1e1900 */
        /* <DEDUP_REMOVED lines=8> */
[----:B------:R1:W-:Y:S04]  /*0870*/  STG.E desc[UR6][R2.64+0x8], R11 ;  /* 0x0000080b02007986 */ /* 0x0003e8000c101906 */
[----:B------:R1:W-:Y:S02]  /*0880*/  STG.E desc[UR6][R2.64+0xc], R13 ;  /* 0x00000c0d02007986 */ /* 0x0003e4000c101906 */
.L_x_3:
[----:B------:R-:W-:Y:S05]  /*0890*/  @!P1 EXIT ;  /* 0x000000000000994d */ /* 0x000fea0003800000 */
[----:B01----:R-:W0:Y:S01]  /*08a0*/  LDC.64 R6, c[0x0][0x380] ;  /* 0x0000e000ff067b82 */ /* 0x003e220000000a00 */
[----:B------:R-:W-:Y:S02]  /*08b0*/  IADD3 R5, PT, PT, R0, R5, RZ ;  /* 0x0000000500057210 */ /* 0x000fe40007ffe0ff */
[----:B------:R-:W-:-:S07]  /*08c0*/  IADD3 R4, PT, PT, -R4, RZ, RZ ;  /* 0x000000ff04047210 */ /* 0x000fce0007ffe1ff */
.L_x_4:
[----:B01--4-:R-:W-:-:S05]  /*08d0*/  IMAD.WIDE R2, R5, 0x4, R6 ;  /* 0x0000000405027825 */ /* 0x013fca00078e0206 */
[----:B------:R-:W2:Y:S01]  /*08e0*/  LDG.E R0, desc[UR6][R2.64] ;  /* 0x0000000602007981 */ /* 0x000ea2000c1e1900 */
[----:B------:R-:W-:Y:S02]  /*08f0*/  IADD3 R4, PT, PT, R4, 0x1, RZ ;  /* 0x0000000104047810 */ /* 0x000fe40007ffe0ff */
[----:B------:R-:W-:Y:S02]  /*0900*/  IADD3 R5, PT, PT, R5, 0x1, RZ ;  /* 0x0000000105057810 */ /* 0x000fe40007ffe0ff */
[----:B------:R-:W-:Y:S01]  /*0910*/  ISETP.NE.AND P0, PT, R4, RZ, PT ;  /* 0x000000ff0400720c */ /* 0x000fe20003f05270 */
[----:B--2---:R-:W-:-:S05]  /*0920*/  FADD R9, R0, 1 ;  /* 0x3f80000000097421 */ /* 0x004fca0000000000 */
[----:B------:R1:W-:Y:S07]  /*0930*/  STG.E desc[UR6][R2.64], R9 ;  /* 0x0000000902007986 */ /* 0x0003ee000c101906 */
[----:B------:R-:W-:Y:S05]  /*0940*/  @P0 BRA `(.L_x_4) ;  /* 0xfffffffc00e00947 */ /* 0x000fea000383ffff */
[----:B------:R-:W-:Y:S05]  /*0950*/  EXIT ;  /* 0x000000000000794d */ /* 0x000fea0003800000 */
.L_x_5:
[----:B------:R-:W-:-:S00]  /*0960*/  BRA `(.L_x_5) ;  /* 0xfffffffc00fc7947 */ /* 0x000fc0000383ffff */
[----:B------:R-:W-:-:S00]  /*0970*/  NOP ;  /* 0x0000000000007918 */ /* 0x000fc00000000000 */
        /* <DEDUP_REMOVED lines=8> */
.L_x_6:


//--------------------- .nv.shared.reserved.0     --------------------------
	.section	.nv.shared.reserved.0,"aw",@nobits
	.weak		__nv_reservedSMEM_offset_0_alias
	.size		__nv_reservedSMEM_offset_0_alias, 0, 64
	.other		__nv_reservedSMEM_offset_0_alias,@"STO_CUDA_RESERVED_SHARED STV_DEFAULT"
__nv_reservedSMEM_offset_0_alias:
	.zero		0
	.zero		64


//--------------------- .nv.constant0._Z11recomputeKVPfPKiii --------------------------
	.section	.nv.constant0._Z11recomputeKVPfPKiii,"a",@progbits
	.sectionflags	@""
	.align	4
.nv.constant0._Z11recomputeKVPfPKiii:
	.zero		920


//--------------------- SYMBOLS --------------------------

	.type		.nv.reservedSmem.offset0,@object
	.size		.nv.reservedSmem.offset0,0x4
